	.headerflags	@"EF_CUDA_TEXMODE_UNIFIED EF_CUDA_64BIT_ADDRESS EF_CUDA_ACCELERATORS EF_CUDA_SM90 EF_CUDA_VIRTUAL_SM(EF_CUDA_SM90)"
	.elftype	@"ET_EXEC"


//--------------------- .nv.info                  --------------------------
	.section	.nv.info,"",@"SHT_CUDA_INFO"
	.align	4


	//----- nvinfo : EIATTR_REGCOUNT
	.align		4
        /*0000*/ 	.byte	0x04, 0x2f
        /*0002*/ 	.short	(.L_3 - .L_2)
	.align		4
.L_2:
        /*0004*/ 	.word	index@(triton_poi_fused__native_batch_norm_legit_no_training_add_convolution_relu_18)
        /*0008*/ 	.word	0x00000016


	//----- nvinfo : EIATTR_MIN_STACK_SIZE
	.align		4
.L_3:
        /*000c*/ 	.byte	0x04, 0x12
        /*000e*/ 	.short	(.L_5 - .L_4)
	.align		4
.L_4:
        /*0010*/ 	.word	index@(triton_poi_fused__native_batch_norm_legit_no_training_add_convolution_relu_18)
        /*0014*/ 	.word	0x00000000


	//----- nvinfo : EIATTR_FRAME_SIZE
	.align		4
.L_5:
        /*0018*/ 	.byte	0x04, 0x11
        /*001a*/ 	.short	(.L_7 - .L_6)
	.align		4
.L_6:
        /*001c*/ 	.word	index@(triton_poi_fused__native_batch_norm_legit_no_training_add_convolution_relu_18)
        /*0020*/ 	.word	0x00000000


	//----- nvinfo : EIATTR_MIN_STACK_SIZE
	.align		4
.L_7:
        /*0024*/ 	.byte	0x04, 0x12
        /*0026*/ 	.short	(.L_9 - .L_8)
	.align		4
.L_8:
        /*0028*/ 	.word	index@(triton_poi_fused__native_batch_norm_legit_no_training_add_convolution_relu_18)
        /*002c*/ 	.word	0x00000000
.L_9:


//--------------------- .nv.info.triton_poi_fused__native_batch_norm_legit_no_training_add_convolution_relu_18 --------------------------
	.section	.nv.info.triton_poi_fused__native_batch_norm_legit_no_training_add_convolution_relu_18,"",@"SHT_CUDA_INFO"
	.sectionflags	@""
	.align	4


	//----- nvinfo : EIATTR_CUDA_API_VERSION
	.align		4
        /*0000*/ 	.byte	0x04, 0x37
        /*0002*/ 	.short	(.L_11 - .L_10)
.L_10:
        /*0004*/ 	.word	0x0000007c


	//----- nvinfo : EIATTR_KPARAM_INFO
	.align		4
.L_11:
        /*0008*/ 	.byte	0x04, 0x17
        /*000a*/ 	.short	(.L_13 - .L_12)
.L_12:
        /*000c*/ 	.word	0x00000000
        /*0010*/ 	.short	0x0008
        /*0012*/ 	.short	0x0040
        /*0014*/ 	.byte	0x00, 0xf0, 0x11, 0x00


	//----- nvinfo : EIATTR_KPARAM_INFO
	.align		4
.L_13:
        /*0018*/ 	.byte	0x04, 0x17
        /*001a*/ 	.short	(.L_15 - .L_14)
.L_14:
        /*001c*/ 	.word	0x00000000
        /*0020*/ 	.short	0x0007
        /*0022*/ 	.short	0x0038
        /*0024*/ 	.byte	0x00, 0xf4, 0x21, 0x00


	//----- nvinfo : EIATTR_KPARAM_INFO
	.align		4
.L_15:
        /*0028*/ 	.byte	0x04, 0x17
        /*002a*/ 	.short	(.L_17 - .L_16)
.L_16:
        /*002c*/ 	.word	0x00000000
        /*0030*/ 	.short	0x0006
        /*0032*/ 	.short	0x0030
        /*0034*/ 	.byte	0x00, 0xf4, 0x21, 0x00


	//----- nvinfo : EIATTR_KPARAM_INFO
	.align		4
.L_17:
        /*0038*/ 	.byte	0x04, 0x17
        /*003a*/ 	.short	(.L_19 - .L_18)
.L_18:
        /*003c*/ 	.word	0x00000000
        /*0040*/ 	.short	0x0005
        /*0042*/ 	.short	0x0028
        /*0044*/ 	.byte	0x00, 0xf4, 0x21, 0x00


	//----- nvinfo : EIATTR_KPARAM_INFO
	.align		4
.L_19:
        /*0048*/ 	.byte	0x04, 0x17
        /*004a*/ 	.short	(.L_21 - .L_20)
.L_20:
        /*004c*/ 	.word	0x00000000
        /*0050*/ 	.short	0x0004
        /*0052*/ 	.short	0x0020
        /*0054*/ 	.byte	0x00, 0xf4, 0x21, 0x00


	//----- nvinfo : EIATTR_KPARAM_INFO
	.align		4
.L_21:
        /*0058*/ 	.byte	0x04, 0x17
        /*005a*/ 	.short	(.L_23 - .L_22)
.L_22:
        /*005c*/ 	.word	0x00000000
        /*0060*/ 	.short	0x0003
        /*0062*/ 	.short	0x0018
        /*0064*/ 	.byte	0x00, 0xf4, 0x21, 0x00


	//----- nvinfo : EIATTR_KPARAM_INFO
	.align		4
.L_23:
        /*0068*/ 	.byte	0x04, 0x17
        /*006a*/ 	.short	(.L_25 - .L_24)
.L_24:
        /*006c*/ 	.word	0x00000000
        /*0070*/ 	.short	0x0002
        /*0072*/ 	.short	0x0010
        /*0074*/ 	.byte	0x00, 0xf4, 0x21, 0x00


	//----- nvinfo : EIATTR_KPARAM_INFO
	.align		4
.L_25:
        /*0078*/ 	.byte	0x04, 0x17
        /*007a*/ 	.short	(.L_27 - .L_26)
.L_26:
        /*007c*/ 	.word	0x00000000
        /*0080*/ 	.short	0x0001
        /*0082*/ 	.short	0x0008
        /*0084*/ 	.byte	0x00, 0xf4, 0x21, 0x00


	//----- nvinfo : EIATTR_KPARAM_INFO
	.align		4
.L_27:
        /*0088*/ 	.byte	0x04, 0x17
        /*008a*/ 	.short	(.L_29 - .L_28)
.L_28:
        /*008c*/ 	.word	0x00000000
        /*0090*/ 	.short	0x0000
        /*0092*/ 	.short	0x0000
        /*0094*/ 	.byte	0x00, 0xf4, 0x21, 0x00


	//----- nvinfo : EIATTR_SPARSE_MMA_MASK
	.align		4
.L_29:
        /*0098*/ 	.byte	0x03, 0x50
        /*009a*/ 	.short	0x0000


	//----- nvinfo : EIATTR_MAXREG_COUNT
	.align		4
        /*009c*/ 	.byte	0x03, 0x1b
        /*009e*/ 	.short	0x00ff


	//----- nvinfo : EIATTR_EXIT_INSTR_OFFSETS
	.align		4
        /*00a0*/ 	.byte	0x04, 0x1c
        /*00a2*/ 	.short	(.L_31 - .L_30)


	//   ....[0]....
.L_30:
        /*00a4*/ 	.word	0x00000360


	//----- nvinfo : EIATTR_REQNTID
	.align		4
.L_31:
        /*00a8*/ 	.byte	0x04, 0x10
        /*00aa*/ 	.short	(.L_33 - .L_32)
.L_32:
        /*00ac*/ 	.word	0x00000080
        /*00b0*/ 	.word	0x00000001
        /*00b4*/ 	.word	0x00000001


	//----- nvinfo : EIATTR_CBANK_PARAM_SIZE
	.align		4
.L_33:
        /*00b8*/ 	.byte	0x03, 0x19
        /*00ba*/ 	.short	0x0044


	//----- nvinfo : EIATTR_PARAM_CBANK
	.align		4
        /*00bc*/ 	.byte	0x04, 0x0a
        /*00be*/ 	.short	(.L_35 - .L_34)
	.align		4
.L_34:
        /*00c0*/ 	.word	index@(.nv.constant0.triton_poi_fused__native_batch_norm_legit_no_training_add_convolution_relu_18)
        /*00c4*/ 	.short	0x0210
        /*00c6*/ 	.short	0x0044


	//----- nvinfo : EIATTR_SW_WAR
	.align		4
.L_35:
        /*00c8*/ 	.byte	0x04, 0x36
        /*00ca*/ 	.short	(.L_37 - .L_36)
.L_36:
        /*00cc*/ 	.word	0x00000008
.L_37:


//--------------------- .nv.callgraph             --------------------------
	.section	.nv.callgraph,"",@"SHT_CUDA_CALLGRAPH"
	.align	4
	.sectionentsize	8
	.align		4
        /*0000*/ 	.word	0x00000000
	.align		4
        /*0004*/ 	.word	0xffffffff
	.align		4
        /*0008*/ 	.word	0x00000000
	.align		4
        /*000c*/ 	.word	0xfffffffe
	.align		4
        /*0010*/ 	.word	0x00000000
	.align		4
        /*0014*/ 	.word	0xfffffffd
	.align		4
        /*0018*/ 	.word	0x00000000
	.align		4
        /*001c*/ 	.word	0xfffffffc


//--------------------- .nv.constant4             --------------------------
	.section	.nv.constant4,"a",@progbits
	.align	8
	.align		8
.nv.constant4:
        /*0000*/ 	.dword	_$_str
	.align		8
        /*0008*/ 	.dword	_$_str_$_2


//--------------------- .text.triton_poi_fused__native_batch_norm_legit_no_training_add_convolution_relu_18 --------------------------
	.section	.text.triton_poi_fused__native_batch_norm_legit_no_training_add_convolution_relu_18,"ax",@progbits
	.align	128
        .global         triton_poi_fused__native_batch_norm_legit_no_training_add_convolution_relu_18
        .type           triton_poi_fused__native_batch_norm_legit_no_training_add_convolution_relu_18,@function
        .size           triton_poi_fused__native_batch_norm_legit_no_training_add_convolution_relu_18,(.L_x_1 - triton_poi_fused__native_batch_norm_legit_no_training_add_convolution_relu_18)
        .other          triton_poi_fused__native_batch_norm_legit_no_training_add_convolution_relu_18,@"STO_CUDA_ENTRY STV_DEFAULT"
triton_poi_fused__native_batch_norm_legit_no_training_add_convolution_relu_18:
.text.triton_poi_fused__native_batch_norm_legit_no_training_add_convolution_relu_18:
[----:B------:R-:W-:Y:S01]  /*0000*/  LDC R1, c[0x0][0x28] ;  /* 0x00000a00ff017b82 */ /* 0x000fe20000000800 */
[----:B------:R-:W1:Y:S07]  /*0010*/  S2R R0, SR_TID.X ;  /* 0x0000000000007919 */ /* 0x000e6e0000002100 */
[----:B------:R-:W2:Y:S01]  /*0020*/  LDC.64 R14, c[0x0][0x230] ;  /* 0x00008c00ff0e7b82 */ /* 0x000ea20000000a00 */
[----:B------:R-:W-:Y:S01]  /*0030*/  ULDC.64 UR4, c[0x0][0x208] ;  /* 0x0000820000047ab9 */ /* 0x000fe20000000a00 */
[----:B------:R-:W3:Y:S06]  /*0040*/  S2R R3, SR_CTAID.X ;  /* 0x0000000000037919 */ /* 0x000eec0000002500 */
[----:B------:R-:W4:Y:S08]  /*0050*/  LDC.64 R16, c[0x0][0x218] ;  /* 0x00008600ff107b82 */ /* 0x000f300000000a00 */
[----:B------:R-:W5:Y:S08]  /*0060*/  LDC.64 R18, c[0x0][0x228] ;  /* 0x00008a00ff127b82 */ /* 0x000f700000000a00 */
[----:B------:R-:W5:Y:S01]  /*0070*/  LDC.64 R8, c[0x0][0x238] ;  /* 0x00008e00ff087b82 */ /* 0x000f620000000a00 */
[----:B-1----:R-:W-:-:S07]  /*0080*/  LOP3.LUT R0, R0, 0x7f, RZ, 0xc0, !PT ;  /* 0x0000007f00007812 */ /* 0x002fce00078ec0ff */
[----:B------:R-:W1:Y:S01]  /*0090*/  LDC.64 R4, c[0x0][0x240] ;  /* 0x00009000ff047b82 */ /* 0x000e620000000a00 */
[----:B---3--:R-:W-:Y:S02]  /*00a0*/  SHF.R.S32.HI R2, RZ, 0x18, R3 ;  /* 0x00000018ff027819 */ /* 0x008fe40000011403 */
[----:B------:R-:W-:Y:S02]  /*00b0*/  LEA R0, R3, R0, 0x7 ;  /* 0x0000000003007211 */ /* 0x000fe400078e38ff */
[----:B------:R-:W-:-:S03]  /*00c0*/  SGXT R3, R2, 0x1 ;  /* 0x000000010203781a */ /* 0x000fc60000000200 */
[----:B------:R-:W3:Y:S01]  /*00d0*/  LDC.64 R10, c[0x0][0x220] ;  /* 0x00008800ff0a7b82 */ /* 0x000ee20000000a00 */
[----:B------:R-:W-:-:S04]  /*00e0*/  LEA.HI R3, R3, R0, RZ, 0x7 ;  /* 0x0000000003037211 */ /* 0x000fc800078f38ff */
[----:B------:R-:W-:-:S04]  /*00f0*/  LOP3.LUT R3, R3, 0xffffff80, RZ, 0xc0, !PT ;  /* 0xffffff8003037812 */ /* 0x000fc800078ec0ff */
[----:B------:R-:W-:Y:S02]  /*0100*/  IADD3 R7, R0, -R3, RZ ;  /* 0x8000000300077210 */ /* 0x000fe40007ffe0ff */
[----:B------:R-:W1:Y:S03]  /*0110*/  LDC.64 R2, c[0x0][0x210] ;  /* 0x00008400ff027b82 */ /* 0x000e660000000a00 */
[----:B--2---:R-:W-:-:S05]  /*0120*/  IMAD.WIDE R14, R7, 0x4, R14 ;  /* 0x00000004070e7825 */ /* 0x004fca00078e020e */
[----:B------:R-:W2:Y:S01]  /*0130*/  LDG.E.EL R6, desc[UR4][R14.64] ;  /* 0x000000040e067981 */ /* 0x000ea2000c2e1900 */
[----:B----4-:R-:W-:-:S04]  /*0140*/  IMAD.WIDE R16, R7, 0x4, R16 ;  /* 0x0000000407107825 */ /* 0x010fc800078e0210 */
[----:B-----5:R-:W-:Y:S01]  /*0150*/  IMAD.WIDE R18, R7, 0x4, R18 ;  /* 0x0000000407127825 */ /* 0x020fe200078e0212 */
[----:B------:R-:W4:Y:S04]  /*0160*/  LDG.E.EL R12, desc[UR4][R16.64] ;  /* 0x00000004100c7981 */ /* 0x000f28000c2e1900 */
[----:B------:R-:W5:Y:S01]  /*0170*/  LDG.E.EL R13, desc[UR4][R18.64] ;  /* 0x00000004120d7981 */ /* 0x000f62000c2e1900 */
[----:B01----:R-:W-:-:S05]  /*0180*/  IMAD.WIDE R2, R0, 0x4, R2 ;  /* 0x0000000400027825 */ /* 0x003fca00078e0202 */
[----:B------:R-:W4:Y:S01]  /*0190*/  LDG.E R15, desc[UR4][R2.64] ;  /* 0x00000004020f7981 */ /* 0x000f22000c1e1900 */
[----:B------:R-:W-:-:S04]  /*01a0*/  IMAD.WIDE R8, R7, 0x4, R8 ;  /* 0x0000000407087825 */ /* 0x000fc800078e0208 */
[----:B------:R-:W-:Y:S02]  /*01b0*/  IMAD.WIDE R4, R7, 0x4, R4 ;  /* 0x0000000407047825 */ /* 0x000fe400078e0204 */
[----:B------:R0:W5:Y:S04]  /*01c0*/  LDG.E.EL R8, desc[UR4][R8.64] ;  /* 0x0000000408087981 */ /* 0x000168000c2e1900 */
[----:B------:R1:W5:Y:S01]  /*01d0*/  LDG.E.EL R7, desc[UR4][R4.64] ;  /* 0x0000000404077981 */ /* 0x000362000c2e1900 */
[----:B---3--:R-:W-:-:S06]  /*01e0*/  IMAD.WIDE R10, R0, 0x4, R10 ;  /* 0x00000004000a7825 */ /* 0x008fcc00078e020a */
[----:B------:R-:W3:Y:S01]  /*01f0*/  LDG.E R10, desc[UR4][R10.64] ;  /* 0x000000040a0a7981 */ /* 0x000ee2000c1e1900 */
[----:B0-----:R-:W-:Y:S01]  /*0200*/  HFMA2.MMA R9, -RZ, RZ, 1.625, 0 ;  /* 0x3e800000ff097435 */ /* 0x001fe200000001ff */
[----:B-1----:R-:W0:Y:S02]  /*0210*/  LDC.64 R4, c[0x0][0x248] ;  /* 0x00009200ff047b82 */ /* 0x002e240000000a00 */
[----:B0-----:R-:W-:-:S04]  /*0220*/  IMAD.WIDE R4, R0, 0x4, R4 ;  /* 0x0000000400047825 */ /* 0x001fc800078e0204 */
[----:B--2---:R-:W-:-:S04]  /*0230*/  FADD R6, R6, 9.9999997473787516356e-06 ;  /* 0x3727c5ac06067421 */ /* 0x004fc80000000000 */
[----:B------:R-:W0:Y:S02]  /*0240*/  MUFU.SQRT R14, R6 ;  /* 0x00000006000e7308 */ /* 0x000e240000002000 */
[C---:B0-----:R-:W-:Y:S02]  /*0250*/  FSETP.GT.AND P0, PT, R14.reuse, 8.50705917302346158658e+37, PT ;  /* 0x7e8000000e00780b */ /* 0x041fe40003f04000 */
[----:B------:R-:W-:-:S11]  /*0260*/  FSETP.GEU.AND P1, PT, R14, 1.175494350822287508e-38, PT ;  /* 0x008000000e00780b */ /* 0x000fd60003f2e000 */
[----:B------:R-:W-:-:S04]  /*0270*/  @P0 FMUL R14, R14, 0.25 ;  /* 0x3e8000000e0e0820 */ /* 0x000fc80000400000 */
[----:B------:R-:W-:-:S06]  /*0280*/  @!P1 FMUL R14, R14, 16777216 ;  /* 0x4b8000000e0e9820 */ /* 0x000fcc0000400000 */
[----:B------:R-:W0:Y:S01]  /*0290*/  MUFU.RCP R14, R14 ;  /* 0x0000000e000e7308 */ /* 0x000e220000001000 */
[----:B------:R-:W-:Y:S01]  /*02a0*/  FSEL R9, R9, 1, P0 ;  /* 0x3f80000009097808 */ /* 0x000fe20000000000 */
[----:B----4-:R-:W-:-:S04]  /*02b0*/  FADD R12, R15, R12 ;  /* 0x0000000c0f0c7221 */ /* 0x010fc80000000000 */
[----:B------:R-:W-:Y:S01]  /*02c0*/  @!P1 FMUL R9, R9, 16777216 ;  /* 0x4b80000009099820 */ /* 0x000fe20000400000 */
[----:B-----5:R-:W-:-:S03]  /*02d0*/  FADD R13, -R13, R12 ;  /* 0x0000000c0d0d7221 */ /* 0x020fc60000000100 */
[----:B0-----:R-:W-:-:S04]  /*02e0*/  FMUL R6, R14, R9 ;  /* 0x000000090e067220 */ /* 0x001fc80000400000 */
[----:B------:R-:W-:-:S04]  /*02f0*/  FMUL R6, R13, R6 ;  /* 0x000000060d067220 */ /* 0x000fc80000400000 */
[----:B------:R-:W-:-:S05]  /*0300*/  FFMA R6, R8, R6, R7 ;  /* 0x0000000608067223 */ /* 0x000fca0000000007 */
[----:B------:R-:W-:-:S04]  /*0310*/  FSETP.GEU.AND P0, PT, R6, RZ, PT ;  /* 0x000000ff0600720b */ /* 0x000fc80003f0e000 */
[----:B------:R-:W-:Y:S01]  /*0320*/  FSEL R7, R6, RZ, P0 ;  /* 0x000000ff06077208 */ /* 0x000fe20000000000 */
[----:B------:R-:W-:Y:S04]  /*0330*/  STG.E desc[UR4][R2.64], R12 ;  /* 0x0000000c02007986 */ /* 0x000fe8000c101904 */
[----:B---3--:R-:W-:-:S05]  /*0340*/  FADD R7, R10, R7 ;  /* 0x000000070a077221 */ /* 0x008fca0000000000 */
[----:B------:R-:W-:Y:S01]  /*0350*/  STG.E desc[UR4][R4.64], R7 ;  /* 0x0000000704007986 */ /* 0x000fe2000c101904 */
[----:B------:R-:W-:Y:S05]  /*0360*/  EXIT ;  /* 0x000000000000794d */ /* 0x000fea0003800000 */
.L_x_0:
[----:B------:R-:W-:-:S00]  /*0370*/  BRA `(.L_x_0) ;  /* 0xfffffffc00fc7947 */ /* 0x000fc0000383ffff */
[----:B------:R-:W-:-:S00]  /*0380*/  NOP ;  /* 0x0000000000007918 */ /* 0x000fc00000000000 */
[----:B------:R-:W-:-:S00]  /*0390*/  NOP ;  /* 0x0000000000007918 */ /* 0x000fc00000000000 */
[----:B------:R-:W-:-:S00]  /*03a0*/  NOP ;  /* 0x0000000000007918 */ /* 0x000fc00000000000 */
[----:B------:R-:W-:-:S00]  /*03b0*/  NOP ;  /* 0x0000000000007918 */ /* 0x000fc00000000000 */
[----:B------:R-:W-:-:S00]  /*03c0*/  NOP ;  /* 0x0000000000007918 */ /* 0x000fc00000000000 */
[----:B------:R-:W-:-:S00]  /*03d0*/  NOP ;  /* 0x0000000000007918 */ /* 0x000fc00000000000 */
[----:B------:R-:W-:-:S00]  /*03e0*/  NOP ;  /* 0x0000000000007918 */ /* 0x000fc00000000000 */
[----:B------:R-:W-:-:S00]  /*03f0*/  NOP ;  /* 0x0000000000007918 */ /* 0x000fc00000000000 */
.L_x_1:


//--------------------- .nv.global.init           --------------------------
	.section	.nv.global.init,"aw",@progbits
.nv.global.init:
	.type		_$_str,@object
	.size		_$_str,(_$_str_$_2 - _$_str)
_$_str:
        /*0000*/ 	.byte	0x5f, 0x5f, 0x43, 0x55, 0x44, 0x41, 0x5f, 0x46, 0x54, 0x5a, 0x00
	.type		_$_str_$_2,@object
	.size		_$_str_$_2,(.L_1 - _$_str_$_2)
_$_str_$_2:
        /*000b*/ 	.byte	0x5f, 0x5f, 0x43, 0x55, 0x44, 0x41, 0x5f, 0x50, 0x52, 0x45, 0x43, 0x5f, 0x53, 0x51, 0x52, 0x54
        /*001b*/ 	.byte	0x00
.L_1:


//--------------------- .nv.constant0.triton_poi_fused__native_batch_norm_legit_no_training_add_convolution_relu_18 --------------------------
	.section	.nv.constant0.triton_poi_fused__native_batch_norm_legit_no_training_add_convolution_relu_18,"a",@progbits
	.sectionflags	@""
	.align	4
.nv.constant0.triton_poi_fused__native_batch_norm_legit_no_training_add_convolution_relu_18:
	.zero		596
